//
// Generated by NVIDIA NVVM Compiler
//
// Compiler Build ID: CL-36424714
// Cuda compilation tools, release 13.0, V13.0.88
// Based on NVVM 20.0.0
//

.version 9.0
.target sm_100
.address_size 64

	// .globl	_Z11d_matrizMulPKfS0_Pfjjj

.visible .entry _Z11d_matrizMulPKfS0_Pfjjj(
	.param .u64 .ptr .align 1 _Z11d_matrizMulPKfS0_Pfjjj_param_0,
	.param .u64 .ptr .align 1 _Z11d_matrizMulPKfS0_Pfjjj_param_1,
	.param .u64 .ptr .align 1 _Z11d_matrizMulPKfS0_Pfjjj_param_2,
	.param .u32 _Z11d_matrizMulPKfS0_Pfjjj_param_3,
	.param .u32 _Z11d_matrizMulPKfS0_Pfjjj_param_4,
	.param .u32 _Z11d_matrizMulPKfS0_Pfjjj_param_5
)
{
	.reg .pred 	%p<13>;
	.reg .b32 	%r<92>;
	.reg .b32 	%f<68>;
	.reg .b64 	%rd<69>;

	ld.param.u64 	%rd4, [_Z11d_matrizMulPKfS0_Pfjjj_param_0];
	ld.param.u64 	%rd5, [_Z11d_matrizMulPKfS0_Pfjjj_param_1];
	ld.param.u64 	%rd3, [_Z11d_matrizMulPKfS0_Pfjjj_param_2];
	ld.param.u32 	%r46, [_Z11d_matrizMulPKfS0_Pfjjj_param_3];
	ld.param.u32 	%r44, [_Z11d_matrizMulPKfS0_Pfjjj_param_4];
	ld.param.u32 	%r45, [_Z11d_matrizMulPKfS0_Pfjjj_param_5];
	cvta.to.global.u64 	%rd1, %rd5;
	cvta.to.global.u64 	%rd2, %rd4;
	mov.u32 	%r47, %ctaid.y;
	mov.u32 	%r48, %ntid.y;
	mov.u32 	%r49, %tid.y;
	mad.lo.s32 	%r1, %r47, %r48, %r49;
	mov.u32 	%r50, %ctaid.x;
	mov.u32 	%r51, %ntid.x;
	mul.lo.s32 	%r2, %r50, %r51;
	mov.u32 	%r3, %tid.x;
	add.s32 	%r4, %r2, %r3;
	setp.ge.u32 	%p1, %r1, %r46;
	setp.ge.u32 	%p2, %r4, %r45;
	or.pred  	%p3, %p1, %p2;
	@%p3 bra 	$L__BB0_14;
	setp.eq.s32 	%p4, %r44, 0;
	mov.f32 	%f67, 0f00000000;
	@%p4 bra 	$L__BB0_13;
	mul.lo.s32 	%r5, %r44, %r1;
	and.b32  	%r6, %r44, 7;
	setp.lt.u32 	%p5, %r44, 8;
	mov.f32 	%f67, 0f00000000;
	mov.b32 	%r90, 0;
	@%p5 bra 	$L__BB0_5;
	and.b32  	%r90, %r44, -8;
	neg.s32 	%r88, %r90;
	add.s32 	%r53, %r3, %r45;
	add.s32 	%r87, %r53, %r2;
	shl.b32 	%r10, %r45, 3;
	shl.b32 	%r54, %r45, 1;
	add.s32 	%r86, %r4, %r54;
	mad.lo.s32 	%r85, %r45, 3, %r4;
	shl.b32 	%r55, %r45, 2;
	add.s32 	%r84, %r4, %r55;
	mad.lo.s32 	%r83, %r45, 5, %r4;
	mad.lo.s32 	%r82, %r45, 6, %r4;
	mad.lo.s32 	%r81, %r45, 7, %r4;
	add.s32 	%r79, %r5, 3;
	mov.f32 	%f67, 0f00000000;
	mov.u32 	%r80, %r4;
$L__BB0_4:
	.pragma "nounroll";
	add.s32 	%r56, %r79, -3;
	mul.wide.u32 	%rd6, %r56, 4;
	add.s64 	%rd7, %rd2, %rd6;
	ld.global.f32 	%f17, [%rd7];
	mul.wide.u32 	%rd8, %r80, 4;
	add.s64 	%rd9, %rd1, %rd8;
	ld.global.f32 	%f18, [%rd9];
	fma.rn.f32 	%f19, %f17, %f18, %f67;
	add.s32 	%r57, %r79, -2;
	mul.wide.u32 	%rd10, %r57, 4;
	add.s64 	%rd11, %rd2, %rd10;
	ld.global.f32 	%f20, [%rd11];
	mul.wide.u32 	%rd12, %r87, 4;
	add.s64 	%rd13, %rd1, %rd12;
	ld.global.f32 	%f21, [%rd13];
	fma.rn.f32 	%f22, %f20, %f21, %f19;
	add.s32 	%r58, %r79, -1;
	mul.wide.u32 	%rd14, %r58, 4;
	add.s64 	%rd15, %rd2, %rd14;
	ld.global.f32 	%f23, [%rd15];
	mul.wide.u32 	%rd16, %r86, 4;
	add.s64 	%rd17, %rd1, %rd16;
	ld.global.f32 	%f24, [%rd17];
	fma.rn.f32 	%f25, %f23, %f24, %f22;
	add.s32 	%r59, %r79, 4;
	mul.wide.u32 	%rd18, %r79, 4;
	add.s64 	%rd19, %rd2, %rd18;
	ld.global.f32 	%f26, [%rd19];
	mul.wide.u32 	%rd20, %r85, 4;
	add.s64 	%rd21, %rd1, %rd20;
	ld.global.f32 	%f27, [%rd21];
	fma.rn.f32 	%f28, %f26, %f27, %f25;
	add.s32 	%r60, %r79, 1;
	mul.wide.u32 	%rd22, %r60, 4;
	add.s64 	%rd23, %rd2, %rd22;
	ld.global.f32 	%f29, [%rd23];
	mul.wide.u32 	%rd24, %r84, 4;
	add.s64 	%rd25, %rd1, %rd24;
	ld.global.f32 	%f30, [%rd25];
	fma.rn.f32 	%f31, %f29, %f30, %f28;
	add.s32 	%r61, %r79, 2;
	mul.wide.u32 	%rd26, %r61, 4;
	add.s64 	%rd27, %rd2, %rd26;
	ld.global.f32 	%f32, [%rd27];
	mul.wide.u32 	%rd28, %r83, 4;
	add.s64 	%rd29, %rd1, %rd28;
	ld.global.f32 	%f33, [%rd29];
	fma.rn.f32 	%f34, %f32, %f33, %f31;
	add.s32 	%r62, %r79, 3;
	mul.wide.u32 	%rd30, %r62, 4;
	add.s64 	%rd31, %rd2, %rd30;
	ld.global.f32 	%f35, [%rd31];
	mul.wide.u32 	%rd32, %r82, 4;
	add.s64 	%rd33, %rd1, %rd32;
	ld.global.f32 	%f36, [%rd33];
	fma.rn.f32 	%f37, %f35, %f36, %f34;
	mul.wide.u32 	%rd34, %r59, 4;
	add.s64 	%rd35, %rd2, %rd34;
	ld.global.f32 	%f38, [%rd35];
	mul.wide.u32 	%rd36, %r81, 4;
	add.s64 	%rd37, %rd1, %rd36;
	ld.global.f32 	%f39, [%rd37];
	fma.rn.f32 	%f67, %f38, %f39, %f37;
	add.s32 	%r88, %r88, 8;
	add.s32 	%r87, %r87, %r10;
	add.s32 	%r86, %r86, %r10;
	add.s32 	%r85, %r85, %r10;
	add.s32 	%r84, %r84, %r10;
	add.s32 	%r83, %r83, %r10;
	add.s32 	%r82, %r82, %r10;
	add.s32 	%r81, %r81, %r10;
	add.s32 	%r80, %r80, %r10;
	add.s32 	%r79, %r79, 8;
	setp.ne.s32 	%p6, %r88, 0;
	@%p6 bra 	$L__BB0_4;
$L__BB0_5:
	setp.eq.s32 	%p7, %r6, 0;
	@%p7 bra 	$L__BB0_13;
	and.b32  	%r39, %r44, 3;
	setp.lt.u32 	%p8, %r6, 4;
	@%p8 bra 	$L__BB0_8;
	add.s32 	%r63, %r90, %r5;
	mul.wide.u32 	%rd38, %r63, 4;
	add.s64 	%rd39, %rd2, %rd38;
	ld.global.f32 	%f41, [%rd39];
	mad.lo.s32 	%r64, %r90, %r45, %r4;
	mul.wide.u32 	%rd40, %r64, 4;
	add.s64 	%rd41, %rd1, %rd40;
	ld.global.f32 	%f42, [%rd41];
	fma.rn.f32 	%f43, %f41, %f42, %f67;
	add.s32 	%r65, %r63, 1;
	mul.wide.u32 	%rd42, %r65, 4;
	add.s64 	%rd43, %rd2, %rd42;
	ld.global.f32 	%f44, [%rd43];
	add.s32 	%r66, %r64, %r45;
	mul.wide.u32 	%rd44, %r66, 4;
	add.s64 	%rd45, %rd1, %rd44;
	ld.global.f32 	%f45, [%rd45];
	fma.rn.f32 	%f46, %f44, %f45, %f43;
	add.s32 	%r67, %r63, 2;
	mul.wide.u32 	%rd46, %r67, 4;
	add.s64 	%rd47, %rd2, %rd46;
	ld.global.f32 	%f47, [%rd47];
	add.s32 	%r68, %r66, %r45;
	mul.wide.u32 	%rd48, %r68, 4;
	add.s64 	%rd49, %rd1, %rd48;
	ld.global.f32 	%f48, [%rd49];
	fma.rn.f32 	%f49, %f47, %f48, %f46;
	add.s32 	%r69, %r63, 3;
	mul.wide.u32 	%rd50, %r69, 4;
	add.s64 	%rd51, %rd2, %rd50;
	ld.global.f32 	%f50, [%rd51];
	add.s32 	%r70, %r68, %r45;
	mul.wide.u32 	%rd52, %r70, 4;
	add.s64 	%rd53, %rd1, %rd52;
	ld.global.f32 	%f51, [%rd53];
	fma.rn.f32 	%f67, %f50, %f51, %f49;
	add.s32 	%r90, %r90, 4;
$L__BB0_8:
	setp.eq.s32 	%p9, %r39, 0;
	@%p9 bra 	$L__BB0_13;
	setp.eq.s32 	%p10, %r39, 1;
	@%p10 bra 	$L__BB0_11;
	add.s32 	%r71, %r90, %r5;
	mul.wide.u32 	%rd54, %r71, 4;
	add.s64 	%rd55, %rd2, %rd54;
	ld.global.f32 	%f53, [%rd55];
	mad.lo.s32 	%r72, %r90, %r45, %r4;
	mul.wide.u32 	%rd56, %r72, 4;
	add.s64 	%rd57, %rd1, %rd56;
	ld.global.f32 	%f54, [%rd57];
	fma.rn.f32 	%f55, %f53, %f54, %f67;
	add.s32 	%r73, %r71, 1;
	mul.wide.u32 	%rd58, %r73, 4;
	add.s64 	%rd59, %rd2, %rd58;
	ld.global.f32 	%f56, [%rd59];
	add.s32 	%r74, %r72, %r45;
	mul.wide.u32 	%rd60, %r74, 4;
	add.s64 	%rd61, %rd1, %rd60;
	ld.global.f32 	%f57, [%rd61];
	fma.rn.f32 	%f67, %f56, %f57, %f55;
	add.s32 	%r90, %r90, 2;
$L__BB0_11:
	and.b32  	%r75, %r44, 1;
	setp.eq.b32 	%p11, %r75, 1;
	not.pred 	%p12, %p11;
	@%p12 bra 	$L__BB0_13;
	add.s32 	%r76, %r90, %r5;
	mul.wide.u32 	%rd62, %r76, 4;
	add.s64 	%rd63, %rd2, %rd62;
	ld.global.f32 	%f58, [%rd63];
	mad.lo.s32 	%r77, %r90, %r45, %r4;
	mul.wide.u32 	%rd64, %r77, 4;
	add.s64 	%rd65, %rd1, %rd64;
	ld.global.f32 	%f59, [%rd65];
	fma.rn.f32 	%f67, %f58, %f59, %f67;
$L__BB0_13:
	mad.lo.s32 	%r78, %r45, %r1, %r4;
	cvta.to.global.u64 	%rd66, %rd3;
	mul.wide.u32 	%rd67, %r78, 4;
	add.s64 	%rd68, %rd66, %rd67;
	st.global.f32 	[%rd68], %f67;
$L__BB0_14:
	ret;

}


// ===== COMPILED SASS (sm_100) =====

	.target	sm_100

	.elftype	@"ET_EXEC"


//--------------------- .note.nv.tkinfo           --------------------------
	.section	.note.nv.tkinfo,"",@"SHT_NOTE"
	.sectionflags	@"SHF_NOTE_NV_TKINFO"
	.tkinfo
        /*0018*/ 	.word	0x00000002
        /*0030*/ 	.string	""
        /*0030*/ 	.string	"ptxas"
        /*0030*/ 	.string	"Cuda compilation tools, release 13.0, V13.0.88"
        /*0030*/ 	.string	"Build cuda_13.0.r13.0/compiler.36424714_0"
        /*0030*/ 	.string	"-arch sm_100 -m 64 "



//--------------------- .note.nv.cuinfo           --------------------------
	.section	.note.nv.cuinfo,"",@"SHT_NOTE"
	.sectionflags	@"SHF_NOTE_NV_CUINFO"
        /*0018*/ 	.short	0x0002
        /*001a*/ 	.short	0x0064
        /*001c*/ 	.short	0x0082
	.zero		2


//--------------------- .nv.info                  --------------------------
	.section	.nv.info,"",@"SHT_CUDA_INFO"
	.align	4


	//----- nvinfo : EIATTR_REGCOUNT
	.align		4
        /*0000*/ 	.byte	0x04, 0x2f
        /*0002*/ 	.short	(.L_1 - .L_0)
	.align		4
.L_0:
        /*0004*/ 	.word	index@(_Z11d_matrizMulPKfS0_Pfjjj)
        /*0008*/ 	.word	0x00000020


	//----- nvinfo : EIATTR_FRAME_SIZE
	.align		4
.L_1:
        /*000c*/ 	.byte	0x04, 0x11
        /*000e*/ 	.short	(.L_3 - .L_2)
	.align		4
.L_2:
        /*0010*/ 	.word	index@(_Z11d_matrizMulPKfS0_Pfjjj)
        /*0014*/ 	.word	0x00000000


	//----- nvinfo : EIATTR_MIN_STACK_SIZE
	.align		4
.L_3:
        /*0018*/ 	.byte	0x04, 0x12
        /*001a*/ 	.short	(.L_5 - .L_4)
	.align		4
.L_4:
        /*001c*/ 	.word	index@(_Z11d_matrizMulPKfS0_Pfjjj)
        /*0020*/ 	.word	0x00000000
.L_5:


//--------------------- .nv.compat                --------------------------
	.section	.nv.compat,"",@"SHT_CUDA_COMPAT_INFO"
	.align	4
        /*0000*/ 	.byte	0x02, 0x09, 0x00, 0x00, 0x02, 0x02, 0x01, 0x00, 0x02, 0x05, 0x05, 0x00, 0x03, 0x07, 0x01, 0x01
        /*0010*/ 	.byte	0x02, 0x03, 0x00, 0x00, 0x02, 0x06, 0x01, 0x00, 0x04, 0x0b, 0x08, 0x00, 0x09, 0x00, 0x00, 0x00
        /*0020*/ 	.byte	0x00, 0x00, 0x00, 0x00


//--------------------- .nv.info._Z11d_matrizMulPKfS0_Pfjjj --------------------------
	.section	.nv.info._Z11d_matrizMulPKfS0_Pfjjj,"",@"SHT_CUDA_INFO"
	.sectionflags	@""
	.align	4


	//----- nvinfo : EIATTR_CUDA_API_VERSION
	.align		4
        /*0000*/ 	.byte	0x04, 0x37
        /*0002*/ 	.short	(.L_7 - .L_6)
.L_6:
        /*0004*/ 	.word	0x00000082


	//----- nvinfo : EIATTR_KPARAM_INFO
	.align		4
.L_7:
        /*0008*/ 	.byte	0x04, 0x17
        /*000a*/ 	.short	(.L_9 - .L_8)
.L_8:
        /*000c*/ 	.word	0x00000000
        /*0010*/ 	.short	0x0005
        /*0012*/ 	.short	0x0020
        /*0014*/ 	.byte	0x00, 0xf0, 0x11, 0x00


	//----- nvinfo : EIATTR_KPARAM_INFO
	.align		4
.L_9:
        /*0018*/ 	.byte	0x04, 0x17
        /*001a*/ 	.short	(.L_11 - .L_10)
.L_10:
        /*001c*/ 	.word	0x00000000
        /*0020*/ 	.short	0x0004
        /*0022*/ 	.short	0x001c
        /*0024*/ 	.byte	0x00, 0xf0, 0x11, 0x00


	//----- nvinfo : EIATTR_KPARAM_INFO
	.align		4
.L_11:
        /*0028*/ 	.byte	0x04, 0x17
        /*002a*/ 	.short	(.L_13 - .L_12)
.L_12:
        /*002c*/ 	.word	0x00000000
        /*0030*/ 	.short	0x0003
        /*0032*/ 	.short	0x0018
        /*0034*/ 	.byte	0x00, 0xf0, 0x11, 0x00


	//----- nvinfo : EIATTR_KPARAM_INFO
	.align		4
.L_13:
        /*0038*/ 	.byte	0x04, 0x17
        /*003a*/ 	.short	(.L_15 - .L_14)
.L_14:
        /*003c*/ 	.word	0x00000000
        /*0040*/ 	.short	0x0002
        /*0042*/ 	.short	0x0010
        /*0044*/ 	.byte	0x00, 0xf5, 0x21, 0x00


	//----- nvinfo : EIATTR_KPARAM_INFO
	.align		4
.L_15:
        /*0048*/ 	.byte	0x04, 0x17
        /*004a*/ 	.short	(.L_17 - .L_16)
.L_16:
        /*004c*/ 	.word	0x00000000
        /*0050*/ 	.short	0x0001
        /*0052*/ 	.short	0x0008
        /*0054*/ 	.byte	0x00, 0xf5, 0x21, 0x00


	//----- nvinfo : EIATTR_KPARAM_INFO
	.align		4
.L_17:
        /*0058*/ 	.byte	0x04, 0x17
        /*005a*/ 	.short	(.L_19 - .L_18)
.L_18:
        /*005c*/ 	.word	0x00000000
        /*0060*/ 	.short	0x0000
        /*0062*/ 	.short	0x0000
        /*0064*/ 	.byte	0x00, 0xf5, 0x21, 0x00


	//----- nvinfo : EIATTR_SPARSE_MMA_MASK
	.align		4
.L_19:
        /*0068*/ 	.byte	0x03, 0x50
        /*006a*/ 	.short	0x0000


	//----- nvinfo : EIATTR_MAXREG_COUNT
	.align		4
        /*006c*/ 	.byte	0x03, 0x1b
        /*006e*/ 	.short	0x00ff


	//----- nvinfo : EIATTR_MERCURY_ISA_VERSION
	.align		4
        /*0070*/ 	.byte	0x03, 0x5f
        /*0072*/ 	.short	0x0101


	//----- nvinfo : EIATTR_VRC_CTA_INIT_COUNT
	.align		4
        /*0074*/ 	.byte	0x02, 0x4a
	.zero		1
	.zero		1


	//----- nvinfo : EIATTR_EXIT_INSTR_OFFSETS
	.align		4
        /*0078*/ 	.byte	0x04, 0x1c
        /*007a*/ 	.short	(.L_21 - .L_20)


	//   ....[0]....
.L_20:
        /*007c*/ 	.word	0x000000e0


	//   ....[1]....
        /*0080*/ 	.word	0x00000a90


	//----- nvinfo : EIATTR_CBANK_PARAM_SIZE
	.align		4
.L_21:
        /*0084*/ 	.byte	0x03, 0x19
        /*0086*/ 	.short	0x0024


	//----- nvinfo : EIATTR_PARAM_CBANK
	.align		4
        /*0088*/ 	.byte	0x04, 0x0a
        /*008a*/ 	.short	(.L_23 - .L_22)
	.align		4
.L_22:
        /*008c*/ 	.word	index@(.nv.constant0._Z11d_matrizMulPKfS0_Pfjjj)
        /*0090*/ 	.short	0x0380
        /*0092*/ 	.short	0x0024


	//----- nvinfo : EIATTR_SW_WAR
	.align		4
.L_23:
        /*0094*/ 	.byte	0x04, 0x36
        /*0096*/ 	.short	(.L_25 - .L_24)
.L_24:
        /*0098*/ 	.word	0x00000008
.L_25:


//--------------------- .nv.callgraph             --------------------------
	.section	.nv.callgraph,"",@"SHT_CUDA_CALLGRAPH"
	.align	4
	.sectionentsize	8
	.align		4
        /*0000*/ 	.word	0x00000000
	.align		4
        /*0004*/ 	.word	0xffffffff
	.align		4
        /*0008*/ 	.word	0x00000000
	.align		4
        /*000c*/ 	.word	0xfffffffe
	.align		4
        /*0010*/ 	.word	0x00000000
	.align		4
        /*0014*/ 	.word	0xfffffffd
	.align		4
        /*0018*/ 	.word	0x00000000
	.align		4
        /*001c*/ 	.word	0xfffffffc


//--------------------- .text._Z11d_matrizMulPKfS0_Pfjjj --------------------------
	.section	.text._Z11d_matrizMulPKfS0_Pfjjj,"ax",@progbits
	.align	128
        .global         _Z11d_matrizMulPKfS0_Pfjjj
        .type           _Z11d_matrizMulPKfS0_Pfjjj,@function
        .size           _Z11d_matrizMulPKfS0_Pfjjj,(.L_x_5 - _Z11d_matrizMulPKfS0_Pfjjj)
        .other          _Z11d_matrizMulPKfS0_Pfjjj,@"STO_CUDA_ENTRY STV_DEFAULT"
_Z11d_matrizMulPKfS0_Pfjjj:
.text._Z11d_matrizMulPKfS0_Pfjjj:
[----:B------:R-:W-:Y:S01]  /*0000*/  LDC R1, c[0x0][0x37c] ;  /* 0x0000df00ff017b82 */ /* 0x000fe20000000800 */
[----:B------:R-:W0:Y:S07]  /*0010*/  S2R R7, SR_TID.X ;  /* 0x0000000000077919 */ /* 0x000e2e0000002100 */
[----:B------:R-:W1:Y:S01]  /*0020*/  S2UR UR4, SR_CTAID.X ;  /* 0x00000000000479c3 */ /* 0x000e620000002500 */
[----:B------:R-:W2:Y:S01]  /*0030*/  LDCU UR7, c[0x0][0x398] ;  /* 0x00007300ff0777ac */ /* 0x000ea20008000800 */
[----:B------:R-:W3:Y:S06]  /*0040*/  S2R R5, SR_TID.Y ;  /* 0x0000000000057919 */ /* 0x000eec0000002200 */
[----:B------:R-:W3:Y:S01]  /*0050*/  LDC R2, c[0x0][0x364] ;  /* 0x0000d900ff027b82 */ /* 0x000ee20000000800 */
[----:B------:R-:W1:Y:S07]  /*0060*/  LDCU UR5, c[0x0][0x360] ;  /* 0x00006c00ff0577ac */ /* 0x000e6e0008000800 */
[----:B------:R-:W3:Y:S08]  /*0070*/  S2UR UR6, SR_CTAID.Y ;  /* 0x00000000000679c3 */ /* 0x000ef00000002600 */
[----:B------:R-:W4:Y:S01]  /*0080*/  LDC R0, c[0x0][0x3a0] ;  /* 0x0000e800ff007b82 */ /* 0x000f220000000800 */
[----:B-1----:R-:W-:-:S06]  /*0090*/  UIMAD UR4, UR4, UR5, URZ ;  /* 0x00000005040472a4 */ /* 0x002fcc000f8e02ff */
[----:B0-----:R-:W-:Y:S01]  /*00a0*/  IADD3 R3, PT, PT, R7, UR4, RZ ;  /* 0x0000000407037c10 */ /* 0x001fe2000fffe0ff */
[----:B---3--:R-:W-:-:S03]  /*00b0*/  IMAD R2, R2, UR6, R5 ;  /* 0x0000000602027c24 */ /* 0x008fc6000f8e0205 */
[----:B----4-:R-:W-:-:S04]  /*00c0*/  ISETP.GE.U32.AND P0, PT, R3, R0, PT ;  /* 0x000000000300720c */ /* 0x010fc80003f06070 */
[----:B--2---:R-:W-:-:S13]  /*00d0*/  ISETP.GE.U32.OR P0, PT, R2, UR7, P0 ;  /* 0x0000000702007c0c */ /* 0x004fda0008706470 */
[----:B------:R-:W-:Y:S05]  /*00e0*/  @P0 EXIT ;  /* 0x000000000000094d */ /* 0x000fea0003800000 */
[----:B------:R-:W0:Y:S01]  /*00f0*/  LDC R5, c[0x0][0x39c] ;  /* 0x0000e700ff057b82 */ /* 0x000e220000000800 */
[----:B------:R-:W1:Y:S01]  /*0100*/  LDCU.64 UR6, c[0x0][0x358] ;  /* 0x00006b00ff0677ac */ /* 0x000e620008000a00 */
[----:B------:R-:W-:Y:S01]  /*0110*/  HFMA2 R12, -RZ, RZ, 0, 0 ;  /* 0x00000000ff0c7431 */ /* 0x000fe200000001ff */
[----:B0-----:R-:W-:-:S13]  /*0120*/  ISETP.NE.AND P0, PT, R5, RZ, PT ;  /* 0x000000ff0500720c */ /* 0x001fda0003f05270 */
[----:B-1----:R-:W-:Y:S05]  /*0130*/  @!P0 BRA `(.L_x_0) ;  /* 0x0000000800448947 */ /* 0x002fea0003800000 */
[C---:B------:R-:W-:Y:S02]  /*0140*/  ISETP.GE.U32.AND P1, PT, R5.reuse, 0x8, PT ;  /* 0x000000080500780c */ /* 0x040fe40003f26070 */
[----:B------:R-:W-:Y:S02]  /*0150*/  LOP3.LUT R4, R5, 0x7, RZ, 0xc0, !PT ;  /* 0x0000000705047812 */ /* 0x000fe400078ec0ff */
[----:B------:R-:W-:Y:S02]  /*0160*/  MOV R12, RZ ;  /* 0x000000ff000c7202 */ /* 0x000fe40000000f00 */
[----:B------:R-:W-:Y:S02]  /*0170*/  ISETP.NE.AND P0, PT, R4, RZ, PT ;  /* 0x000000ff0400720c */ /* 0x000fe40003f05270 */
[----:B------:R-:W-:-:S05]  /*0180*/  MOV R6, RZ ;  /* 0x000000ff00067202 */ /* 0x000fca0000000f00 */
[----:B------:R-:W-:Y:S06]  /*0190*/  @!P1 BRA `(.L_x_1) ;  /* 0x0000000400249947 */ /* 0x000fec0003800000 */
[----:B------:R-:W-:Y:S01]  /*01a0*/  LOP3.LUT R6, R5, 0xfffffff8, RZ, 0xc0, !PT ;  /* 0xfffffff805067812 */ /* 0x000fe200078ec0ff */
[C---:B------:R-:W-:Y:S01]  /*01b0*/  IMAD R11, R0.reuse, 0x3, R3 ;  /* 0x00000003000b7824 */ /* 0x040fe200078e0203 */
[C---:B------:R-:W-:Y:S01]  /*01c0*/  IADD3 R7, PT, PT, R0.reuse, UR4, R7 ;  /* 0x0000000400077c10 */ /* 0x040fe2000fffe007 */
[C-C-:B------:R-:W-:Y:S01]  /*01d0*/  IMAD R15, R0.reuse, 0x5, R3.reuse ;  /* 0x00000005000f7824 */ /* 0x140fe200078e0203 */
[CC--:B------:R-:W-:Y:S01]  /*01e0*/  LEA R9, R0.reuse, R3.reuse, 0x1 ;  /* 0x0000000300097211 */ /* 0x0c0fe200078e08ff */
[C-C-:B------:R-:W-:Y:S01]  /*01f0*/  IMAD R25, R0.reuse, 0x6, R3.reuse ;  /* 0x0000000600197824 */ /* 0x140fe200078e0203 */
[C---:B------:R-:W-:Y:S01]  /*0200*/  LEA R13, R0.reuse, R3, 0x2 ;  /* 0x00000003000d7211 */ /* 0x040fe200078e10ff */
[----:B------:R-:W-:Y:S01]  /*0210*/  IMAD R27, R0, 0x7, R3 ;  /* 0x00000007001b7824 */ /* 0x000fe200078e0203 */
[----:B------:R-:W-:Y:S01]  /*0220*/  MOV R12, RZ ;  /* 0x000000ff000c7202 */ /* 0x000fe20000000f00 */
[----:B------:R-:W-:Y:S01]  /*0230*/  IMAD R8, R2, R5, 0x3 ;  /* 0x0000000302087424 */ /* 0x000fe200078e0205 */
[----:B------:R-:W-:-:S02]  /*0240*/  MOV R29, R3 ;  /* 0x00000003001d7202 */ /* 0x000fc40000000f00 */
[----:B------:R-:W-:-:S07]  /*0250*/  IADD3 R10, PT, PT, -R6, RZ, RZ ;  /* 0x000000ff060a7210 */ /* 0x000fce0007ffe1ff */
.L_x_2:
[----:B------:R-:W0:Y:S01]  /*0260*/  LDC.64 R20, c[0x0][0x380] ;  /* 0x0000e000ff147b82 */ /* 0x000e220000000a00 */
[----:B------:R-:W-:-:S07]  /*0270*/  IADD3 R23, PT, PT, R8, -0x3, RZ ;  /* 0xfffffffd08177810 */ /* 0x000fce0007ffe0ff */
[----:B------:R-:W1:Y:S01]  /*0280*/  LDC.64 R16, c[0x0][0x388] ;  /* 0x0000e200ff107b82 */ /* 0x000e620000000a00 */
[----:B0-----:R-:W-:-:S06]  /*0290*/  IMAD.WIDE.U32 R22, R23, 0x4, R20 ;  /* 0x0000000417167825 */ /* 0x001fcc00078e0014 */
[----:B------:R-:W2:Y:S01]  /*02a0*/  LDG.E R23, desc[UR6][R22.64] ;  /* 0x0000000616177981 */ /* 0x000ea2000c1e1900 */
[----:B-1----:R-:W-:-:S06]  /*02b0*/  IMAD.WIDE.U32 R18, R29, 0x4, R16 ;  /* 0x000000041d127825 */ /* 0x002fcc00078e0010 */
[----:B------:R-:W2:Y:S01]  /*02c0*/  LDG.E R18, desc[UR6][R18.64] ;  /* 0x0000000612127981 */ /* 0x000ea2000c1e1900 */
[C---:B------:R-:W-:Y:S02]  /*02d0*/  IADD3 R14, PT, PT, R8.reuse, -0x2, RZ ;  /* 0xfffffffe080e7810 */ /* 0x040fe40007ffe0ff */
[----:B------:R-:W-:Y:S01]  /*02e0*/  IADD3 R24, PT, PT, R8, -0x1, RZ ;  /* 0xffffffff08187810 */ /* 0x000fe20007ffe0ff */
[----:B--2---:R-:W-:Y:S02]  /*02f0*/  FFMA R12, R23, R18, R12 ;  /* 0x00000012170c7223 */ /* 0x004fe4000000000c */
[----:B------:R-:W-:-:S04]  /*0300*/  IMAD.WIDE.U32 R18, R14, 0x4, R20 ;  /* 0x000000040e127825 */ /* 0x000fc800078e0014 */
[----:B------:R-:W-:Y:S01]  /*0310*/  IMAD.WIDE.U32 R22, R7, 0x4, R16 ;  /* 0x0000000407167825 */ /* 0x000fe200078e0010 */
[----:B------:R0:W2:Y:S04]  /*0320*/  LDG.E R14, desc[UR6][R18.64] ;  /* 0x00000006120e7981 */ /* 0x0000a8000c1e1900 */
[----:B------:R1:W2:Y:S01]  /*0330*/  LDG.E R26, desc[UR6][R22.64] ;  /* 0x00000006161a7981 */ /* 0x0002a2000c1e1900 */
[----:B0-----:R-:W-:-:S04]  /*0340*/  IMAD.WIDE.U32 R18, R24, 0x4, R20 ;  /* 0x0000000418127825 */ /* 0x001fc800078e0014 */
[----:B-1----:R-:W-:Y:S01]  /*0350*/  IMAD.WIDE.U32 R22, R9, 0x4, R16 ;  /* 0x0000000409167825 */ /* 0x002fe200078e0010 */
[----:B------:R0:W3:Y:S04]  /*0360*/  LDG.E R24, desc[UR6][R18.64] ;  /* 0x0000000612187981 */ /* 0x0000e8000c1e1900 */
[----:B------:R1:W3:Y:S01]  /*0370*/  LDG.E R28, desc[UR6][R22.64] ;  /* 0x00000006161c7981 */ /* 0x0002e2000c1e1900 */
[----:B0-----:R-:W-:-:S04]  /*0380*/  IMAD.WIDE.U32 R18, R8, 0x4, R20 ;  /* 0x0000000408127825 */ /* 0x001fc800078e0014 */
[----:B-1----:R-:W-:-:S04]  /*0390*/  IMAD.WIDE.U32 R22, R11, 0x4, R16 ;  /* 0x000000040b167825 */ /* 0x002fc800078e0010 */
[----:B--2---:R-:W-:Y:S02]  /*03a0*/  FFMA R12, R14, R26, R12 ;  /* 0x0000001a0e0c7223 */ /* 0x004fe4000000000c */
[----:B------:R-:W2:Y:S04]  /*03b0*/  LDG.E R14, desc[UR6][R18.64] ;  /* 0x00000006120e7981 */ /* 0x000ea8000c1e1900 */
[----:B------:R0:W2:Y:S01]  /*03c0*/  LDG.E R26, desc[UR6][R22.64] ;  /* 0x00000006161a7981 */ /* 0x0000a2000c1e1900 */
[----:B---3--:R-:W-:Y:S01]  /*03d0*/  FFMA R12, R24, R28, R12 ;  /* 0x0000001c180c7223 */ /* 0x008fe2000000000c */
[----:B------:R-:W-:Y:S01]  /*03e0*/  IADD3 R24, PT, PT, R8, 0x1, RZ ;  /* 0x0000000108187810 */ /* 0x000fe20007ffe0ff */
[----:B0-----:R-:W-:-:S04]  /*03f0*/  IMAD.WIDE.U32 R22, R13, 0x4, R16 ;  /* 0x000000040d167825 */ /* 0x001fc800078e0010 */
[----:B------:R-:W-:Y:S01]  /*0400*/  IMAD.WIDE.U32 R18, R24, 0x4, R20 ;  /* 0x0000000418127825 */ /* 0x000fe200078e0014 */
[----:B------:R-:W3:Y:S04]  /*0410*/  LDG.E R28, desc[UR6][R22.64] ;  /* 0x00000006161c7981 */ /* 0x000ee8000c1e1900 */
[----:B------:R0:W3:Y:S01]  /*0420*/  LDG.E R24, desc[UR6][R18.64] ;  /* 0x0000000612187981 */ /* 0x0000e2000c1e1900 */
[----:B--2---:R-:W-:Y:S01]  /*0430*/  FFMA R12, R14, R26, R12 ;  /* 0x0000001a0e0c7223 */ /* 0x004fe2000000000c */
[C---:B------:R-:W-:Y:S02]  /*0440*/  IADD3 R26, PT, PT, R8.reuse, 0x3, RZ ;  /* 0x00000003081a7810 */ /* 0x040fe40007ffe0ff */
[----:B------:R-:W-:-:S03]  /*0450*/  IADD3 R14, PT, PT, R8, 0x2, RZ ;  /* 0x00000002080e7810 */ /* 0x000fc60007ffe0ff */
[----:B0-----:R-:W-:Y:S01]  /*0460*/  IMAD.WIDE.U32 R18, R26, 0x4, R20 ;  /* 0x000000041a127825 */ /* 0x001fe200078e0014 */
[----:B------:R-:W-:-:S03]  /*0470*/  IADD3 R26, PT, PT, R8, 0x4, RZ ;  /* 0x00000004081a7810 */ /* 0x000fc60007ffe0ff */
[--C-:B------:R-:W-:Y:S02]  /*0480*/  IMAD.WIDE.U32 R22, R14, 0x4, R20.reuse ;  /* 0x000000040e167825 */ /* 0x100fe400078e0014 */
[----:B------:R0:W2:Y:S02]  /*0490*/  LDG.E R14, desc[UR6][R18.64] ;  /* 0x00000006120e7981 */ /* 0x0000a4000c1e1900 */
[----:B------:R-:W-:-:S04]  /*04a0*/  IMAD.WIDE.U32 R20, R26, 0x4, R20 ;  /* 0x000000041a147825 */ /* 0x000fc800078e0014 */
[----:B---3--:R-:W-:Y:S02]  /*04b0*/  FFMA R12, R24, R28, R12 ;  /* 0x0000001c180c7223 */ /* 0x008fe4000000000c */
[----:B------:R-:W3:Y:S01]  /*04c0*/  LDG.E R21, desc[UR6][R20.64] ;  /* 0x0000000614157981 */ /* 0x000ee2000c1e1900 */
[----:B0-----:R-:W-:-:S03]  /*04d0*/  IMAD.WIDE.U32 R18, R15, 0x4, R16 ;  /* 0x000000040f127825 */ /* 0x001fc600078e0010 */
[----:B------:R0:W4:Y:S04]  /*04e0*/  LDG.E R24, desc[UR6][R22.64] ;  /* 0x0000000616187981 */ /* 0x000128000c1e1900 */
[----:B------:R-:W4:Y:S01]  /*04f0*/  LDG.E R26, desc[UR6][R18.64] ;  /* 0x00000006121a7981 */ /* 0x000f22000c1e1900 */
[----:B0-----:R-:W-:-:S04]  /*0500*/  IMAD.WIDE.U32 R22, R25, 0x4, R16 ;  /* 0x0000000419167825 */ /* 0x001fc800078e0010 */
[----:B------:R-:W-:Y:S01]  /*0510*/  IMAD.WIDE.U32 R16, R27, 0x4, R16 ;  /* 0x000000041b107825 */ /* 0x000fe200078e0010 */
[----:B------:R-:W2:Y:S05]  /*0520*/  LDG.E R28, desc[UR6][R22.64] ;  /* 0x00000006161c7981 */ /* 0x000eaa000c1e1900 */
[----:B------:R-:W3:Y:S01]  /*0530*/  LDG.E R16, desc[UR6][R16.64] ;  /* 0x0000000610107981 */ /* 0x000ee2000c1e1900 */
[----:B------:R-:W-:-:S04]  /*0540*/  IADD3 R10, PT, PT, R10, 0x8, RZ ;  /* 0x000000080a0a7810 */ /* 0x000fc80007ffe0ff */
[----:B------:R-:W-:Y:S02]  /*0550*/  ISETP.NE.AND P1, PT, R10, RZ, PT ;  /* 0x000000ff0a00720c */ /* 0x000fe40003f25270 */
[----:B------:R-:W-:Y:S02]  /*0560*/  IADD3 R8, PT, PT, R8, 0x8, RZ ;  /* 0x0000000808087810 */ /* 0x000fe40007ffe0ff */
[C---:B------:R-:W-:Y:S02]  /*0570*/  LEA R7, R0.reuse, R7, 0x3 ;  /* 0x0000000700077211 */ /* 0x040fe400078e18ff */
[C---:B------:R-:W-:Y:S02]  /*0580*/  LEA R9, R0.reuse, R9, 0x3 ;  /* 0x0000000900097211 */ /* 0x040fe400078e18ff */
[C---:B------:R-:W-:Y:S02]  /*0590*/  LEA R11, R0.reuse, R11, 0x3 ;  /* 0x0000000b000b7211 */ /* 0x040fe400078e18ff */
[----:B------:R-:W-:-:S02]  /*05a0*/  LEA R13, R0, R13, 0x3 ;  /* 0x0000000d000d7211 */ /* 0x000fc400078e18ff */
[C---:B------:R-:W-:Y:S02]  /*05b0*/  LEA R15, R0.reuse, R15, 0x3 ;  /* 0x0000000f000f7211 */ /* 0x040fe400078e18ff */
[C---:B------:R-:W-:Y:S02]  /*05c0*/  LEA R25, R0.reuse, R25, 0x3 ;  /* 0x0000001900197211 */ /* 0x040fe400078e18ff */
[C---:B------:R-:W-:Y:S02]  /*05d0*/  LEA R27, R0.reuse, R27, 0x3 ;  /* 0x0000001b001b7211 */ /* 0x040fe400078e18ff */
[----:B------:R-:W-:Y:S01]  /*05e0*/  LEA R29, R0, R29, 0x3 ;  /* 0x0000001d001d7211 */ /* 0x000fe200078e18ff */
[----:B----4-:R-:W-:-:S04]  /*05f0*/  FFMA R12, R24, R26, R12 ;  /* 0x0000001a180c7223 */ /* 0x010fc8000000000c */
[----:B--2---:R-:W-:-:S04]  /*0600*/  FFMA R12, R14, R28, R12 ;  /* 0x0000001c0e0c7223 */ /* 0x004fc8000000000c */
[----:B---3--:R-:W-:Y:S01]  /*0610*/  FFMA R12, R21, R16, R12 ;  /* 0x00000010150c7223 */ /* 0x008fe2000000000c */
[----:B------:R-:W-:Y:S06]  /*0620*/  @P1 BRA `(.L_x_2) ;  /* 0xfffffffc000c1947 */ /* 0x000fec000383ffff */
.L_x_1:
[----:B------:R-:W-:Y:S05]  /*0630*/  @!P0 BRA `(.L_x_0) ;  /* 0x0000000400048947 */ /* 0x000fea0003800000 */
[----:B------:R-:W-:Y:S02]  /*0640*/  ISETP.GE.U32.AND P0, PT, R4, 0x4, PT ;  /* 0x000000040400780c */ /* 0x000fe40003f06070 */
[----:B------:R-:W-:-:S04]  /*0650*/  LOP3.LUT R13, R5, 0x3, RZ, 0xc0, !PT ;  /* 0x00000003050d7812 */ /* 0x000fc800078ec0ff */
[----:B------:R-:W-:-:S07]  /*0660*/  ISETP.NE.AND P1, PT, R13, RZ, PT ;  /* 0x000000ff0d00720c */ /* 0x000fce0003f25270 */
[----:B------:R-:W-:Y:S06]  /*0670*/  @!P0 BRA `(.L_x_3) ;  /* 0x00000000007c8947 */ /* 0x000fec0003800000 */
[----:B------:R-:W0:Y:S01]  /*0680*/  LDC.64 R8, c[0x0][0x388] ;  /* 0x0000e200ff087b82 */ /* 0x000e220000000a00 */
[----:B------:R-:W-:Y:S02]  /*0690*/  IMAD R15, R2, R5, R6 ;  /* 0x00000005020f7224 */ /* 0x000fe400078e0206 */
[----:B------:R-:W-:-:S03]  /*06a0*/  IMAD R17, R6, R0, R3 ;  /* 0x0000000006117224 */ /* 0x000fc600078e0203 */
[C---:B------:R-:W-:Y:S02]  /*06b0*/  IADD3 R23, PT, PT, R15.reuse, 0x1, RZ ;  /* 0x000000010f177810 */ /* 0x040fe40007ffe0ff */
[----:B------:R-:W1:Y:S01]  /*06c0*/  LDC.64 R10, c[0x0][0x380] ;  /* 0x0000e000ff0a7b82 */ /* 0x000e620000000a00 */
[C---:B------:R-:W-:Y:S02]  /*06d0*/  IADD3 R27, PT, PT, R15.reuse, 0x2, RZ ;  /* 0x000000020f1b7810 */ /* 0x040fe40007ffe0ff */
[----:B------:R-:W-:Y:S01]  /*06e0*/  IADD3 R4, PT, PT, R15, 0x3, RZ ;  /* 0x000000030f047810 */ /* 0x000fe20007ffe0ff */
[C---:B0-----:R-:W-:Y:S01]  /*06f0*/  IMAD.WIDE.U32 R20, R17.reuse, 0x4, R8 ;  /* 0x0000000411147825 */ /* 0x041fe200078e0008 */
[----:B------:R-:W-:-:S04]  /*0700*/  IADD3 R17, PT, PT, R17, R0, RZ ;  /* 0x0000000011117210 */ /* 0x000fc80007ffe0ff */
[-C--:B------:R-:W-:Y:S01]  /*0710*/  IADD3 R29, PT, PT, R17, R0.reuse, RZ ;  /* 0x00000000111d7210 */ /* 0x080fe20007ffe0ff */
[--C-:B-1----:R-:W-:Y:S01]  /*0720*/  IMAD.WIDE.U32 R24, R15, 0x4, R10.reuse ;  /* 0x000000040f187825 */ /* 0x102fe200078e000a */
[----:B------:R-:W2:Y:S03]  /*0730*/  LDG.E R20, desc[UR6][R20.64] ;  /* 0x0000000614147981 */ /* 0x000ea6000c1e1900 */
[----:B------:R-:W-:Y:S01]  /*0740*/  IMAD.WIDE.U32 R22, R23, 0x4, R10 ;  /* 0x0000000417167825 */ /* 0x000fe200078e000a */
[----:B------:R-:W2:Y:S03]  /*0750*/  LDG.E R7, desc[UR6][R24.64] ;  /* 0x0000000618077981 */ /* 0x000ea6000c1e1900 */
[----:B------:R-:W-:Y:S02]  /*0760*/  IMAD.WIDE.U32 R18, R17, 0x4, R8 ;  /* 0x0000000411127825 */ /* 0x000fe400078e0008 */
[----:B------:R-:W3:Y:S02]  /*0770*/  LDG.E R22, desc[UR6][R22.64] ;  /* 0x0000000616167981 */ /* 0x000ee4000c1e1900 */
[----:B------:R-:W-:Y:S01]  /*0780*/  IMAD.WIDE.U32 R14, R27, 0x4, R10 ;  /* 0x000000041b0e7825 */ /* 0x000fe200078e000a */
[C---:B------:R-:W-:Y:S01]  /*0790*/  IADD3 R27, PT, PT, R29.reuse, R0, RZ ;  /* 0x000000001d1b7210 */ /* 0x040fe20007ffe0ff */
[----:B------:R-:W3:Y:S02]  /*07a0*/  LDG.E R19, desc[UR6][R18.64] ;  /* 0x0000000612137981 */ /* 0x000ee4000c1e1900 */
[----:B------:R-:W-:-:S02]  /*07b0*/  IMAD.WIDE.U32 R16, R29, 0x4, R8 ;  /* 0x000000041d107825 */ /* 0x000fc400078e0008 */
[----:B------:R-:W4:Y:S02]  /*07c0*/  LDG.E R14, desc[UR6][R14.64] ;  /* 0x000000060e0e7981 */ /* 0x000f24000c1e1900 */
[----:B------:R-:W-:Y:S02]  /*07d0*/  IMAD.WIDE.U32 R10, R4, 0x4, R10 ;  /* 0x00000004040a7825 */ /* 0x000fe400078e000a */
[----:B------:R-:W4:Y:S02]  /*07e0*/  LDG.E R16, desc[UR6][R16.64] ;  /* 0x0000000610107981 */ /* 0x000f24000c1e1900 */
[----:B------:R-:W-:Y:S02]  /*07f0*/  IMAD.WIDE.U32 R8, R27, 0x4, R8 ;  /* 0x000000041b087825 */ /* 0x000fe400078e0008 */
[----:B------:R-:W5:Y:S04]  /*0800*/  LDG.E R10, desc[UR6][R10.64] ;  /* 0x000000060a0a7981 */ /* 0x000f68000c1e1900 */
[----:B------:R-:W5:Y:S01]  /*0810*/  LDG.E R8, desc[UR6][R8.64] ;  /* 0x0000000608087981 */ /* 0x000f62000c1e1900 */
[----:B------:R-:W-:Y:S01]  /*0820*/  IADD3 R6, PT, PT, R6, 0x4, RZ ;  /* 0x0000000406067810 */ /* 0x000fe20007ffe0ff */
[----:B--2---:R-:W-:-:S04]  /*0830*/  FFMA R7, R7, R20, R12 ;  /* 0x0000001407077223 */ /* 0x004fc8000000000c */
[----:B---3--:R-:W-:-:S04]  /*0840*/  FFMA R7, R22, R19, R7 ;  /* 0x0000001316077223 */ /* 0x008fc80000000007 */
[----:B----4-:R-:W-:-:S04]  /*0850*/  FFMA R7, R14, R16, R7 ;  /* 0x000000100e077223 */ /* 0x010fc80000000007 */
[----:B-----5:R-:W-:-:S07]  /*0860*/  FFMA R12, R10, R8, R7 ;  /* 0x000000080a0c7223 */ /* 0x020fce0000000007 */
.L_x_3:
[----:B------:R-:W-:Y:S05]  /*0870*/  @!P1 BRA `(.L_x_0) ;  /* 0x0000000000749947 */ /* 0x000fea0003800000 */
[----:B------:R-:W0:Y:S01]  /*0880*/  LDC.64 R8, c[0x0][0x388] ;  /* 0x0000e200ff087b82 */ /* 0x000e220000000a00 */
[----:B------:R-:W-:Y:S02]  /*0890*/  ISETP.NE.AND P0, PT, R13, 0x1, PT ;  /* 0x000000010d00780c */ /* 0x000fe40003f05270 */
[----:B------:R-:W-:-:S04]  /*08a0*/  LOP3.LUT R4, R5, 0x1, RZ, 0xc0, !PT ;  /* 0x0000000105047812 */ /* 0x000fc800078ec0ff */
[----:B------:R-:W-:Y:S01]  /*08b0*/  ISETP.NE.U32.AND P1, PT, R4, 0x1, PT ;  /* 0x000000010400780c */ /* 0x000fe20003f25070 */
[----:B------:R-:W1:Y:S06]  /*08c0*/  LDC.64 R18, c[0x0][0x380] ;  /* 0x0000e000ff127b82 */ /* 0x000e6c0000000a00 */
[----:B------:R-:W-:Y:S02]  /*08d0*/  @P0 IMAD R7, R2, R5, R6 ;  /* 0x0000000502070224 */ /* 0x000fe400078e0206 */
[----:B------:R-:W2:Y:S01]  /*08e0*/  LDC.64 R10, c[0x0][0x380] ;  /* 0x0000e000ff0a7b82 */ /* 0x000ea20000000a00 */
[C---:B------:R-:W-:Y:S01]  /*08f0*/  @P0 IMAD R17, R6.reuse, R0, R3 ;  /* 0x0000000006110224 */ /* 0x040fe200078e0203 */
[----:B------:R-:W-:-:S02]  /*0900*/  @P0 IADD3 R6, PT, PT, R6, 0x2, RZ ;  /* 0x0000000206060810 */ /* 0x000fc40007ffe0ff */
[----:B------:R-:W-:Y:S02]  /*0910*/  @P0 IADD3 R13, PT, PT, R7, 0x1, RZ ;  /* 0x00000001070d0810 */ /* 0x000fe40007ffe0ff */
[C---:B------:R-:W-:Y:S02]  /*0920*/  @P0 IADD3 R23, PT, PT, R17.reuse, R0, RZ ;  /* 0x0000000011170210 */ /* 0x040fe40007ffe0ff */
[----:B------:R-:W3:Y:S01]  /*0930*/  LDC.64 R14, c[0x0][0x388] ;  /* 0x0000e200ff0e7b82 */ /* 0x000ee20000000a00 */
[----:B0-----:R-:W-:-:S04]  /*0940*/  @P0 IMAD.WIDE.U32 R16, R17, 0x4, R8 ;  /* 0x0000000411100825 */ /* 0x001fc800078e0008 */
[----:B------:R-:W-:Y:S02]  /*0950*/  @P0 IMAD.WIDE.U32 R8, R23, 0x4, R8 ;  /* 0x0000000417080825 */ /* 0x000fe400078e0008 */
[----:B------:R-:W4:Y:S02]  /*0960*/  @P0 LDG.E R16, desc[UR6][R16.64] ;  /* 0x0000000610100981 */ /* 0x000f24000c1e1900 */
[--C-:B-1----:R-:W-:Y:S02]  /*0970*/  @P0 IMAD.WIDE.U32 R20, R7, 0x4, R18.reuse ;  /* 0x0000000407140825 */ /* 0x102fe400078e0012 */
[----:B------:R-:W5:Y:S02]  /*0980*/  @P0 LDG.E R8, desc[UR6][R8.64] ;  /* 0x0000000608080981 */ /* 0x000f64000c1e1900 */
[----:B------:R-:W-:Y:S02]  /*0990*/  @P0 IMAD.WIDE.U32 R18, R13, 0x4, R18 ;  /* 0x000000040d120825 */ /* 0x000fe400078e0012 */
[----:B------:R-:W4:Y:S02]  /*09a0*/  @P0 LDG.E R7, desc[UR6][R20.64] ;  /* 0x0000000614070981 */ /* 0x000f24000c1e1900 */
[----:B------:R-:W-:-:S02]  /*09b0*/  @!P1 IMAD R5, R2, R5, R6 ;  /* 0x0000000502059224 */ /* 0x000fc400078e0206 */
[----:B------:R-:W-:Y:S01]  /*09c0*/  @!P1 IMAD R13, R6, R0, R3 ;  /* 0x00000000060d9224 */ /* 0x000fe200078e0203 */
[----:B------:R-:W5:Y:S01]  /*09d0*/  @P0 LDG.E R18, desc[UR6][R18.64] ;  /* 0x0000000612120981 */ /* 0x000f62000c1e1900 */
[----:B--2---:R-:W-:-:S04]  /*09e0*/  @!P1 IMAD.WIDE.U32 R10, R5, 0x4, R10 ;  /* 0x00000004050a9825 */ /* 0x004fc800078e000a */
[----:B---3--:R-:W-:Y:S02]  /*09f0*/  @!P1 IMAD.WIDE.U32 R14, R13, 0x4, R14 ;  /* 0x000000040d0e9825 */ /* 0x008fe400078e000e */
[----:B------:R-:W2:Y:S04]  /*0a00*/  @!P1 LDG.E R11, desc[UR6][R10.64] ;  /* 0x000000060a0b9981 */ /* 0x000ea8000c1e1900 */
[----:B------:R-:W2:Y:S01]  /*0a10*/  @!P1 LDG.E R14, desc[UR6][R14.64] ;  /* 0x000000060e0e9981 */ /* 0x000ea2000c1e1900 */
[----:B----4-:R-:W-:-:S04]  /*0a20*/  @P0 FFMA R7, R7, R16, R12 ;  /* 0x0000001007070223 */ /* 0x010fc8000000000c */
[----:B-----5:R-:W-:-:S04]  /*0a30*/  @P0 FFMA R12, R18, R8, R7 ;  /* 0x00000008120c0223 */ /* 0x020fc80000000007 */
[----:B--2---:R-:W-:-:S07]  /*0a40*/  @!P1 FFMA R12, R11, R14, R12 ;  /* 0x0000000e0b0c9223 */ /* 0x004fce000000000c */
.L_x_0:
[----:B------:R-:W0:Y:S01]  /*0a50*/  LDC.64 R4, c[0x0][0x390] ;  /* 0x0000e400ff047b82 */ /* 0x000e220000000a00 */
[----:B------:R-:W-:-:S04]  /*0a60*/  IMAD R3, R2, R0, R3 ;  /* 0x0000000002037224 */ /* 0x000fc800078e0203 */
[----:B0-----:R-:W-:-:S05]  /*0a70*/  IMAD.WIDE.U32 R2, R3, 0x4, R4 ;  /* 0x0000000403027825 */ /* 0x001fca00078e0004 */
[----:B------:R-:W-:Y:S01]  /*0a80*/  STG.E desc[UR6][R2.64], R12 ;  /* 0x0000000c02007986 */ /* 0x000fe2000c101906 */
[----:B------:R-:W-:Y:S05]  /*0a90*/  EXIT ;  /* 0x000000000000794d */ /* 0x000fea0003800000 */
.L_x_4:
[----:B------:R-:W-:-:S00]  /*0aa0*/  BRA `(.L_x_4) ;  /* 0xfffffffc00fc7947 */ /* 0x000fc0000383ffff */
[----:B------:R-:W-:-:S00]  /*0ab0*/  NOP ;  /* 0x0000000000007918 */ /* 0x000fc00000000000 */
        /* <DEDUP_REMOVED lines=12> */
.L_x_5:


//--------------------- .nv.shared.reserved.0     --------------------------
	.section	.nv.shared.reserved.0,"aw",@nobits
	.weak		__nv_reservedSMEM_offset_0_alias
	.size		__nv_reservedSMEM_offset_0_alias, 0, 64
	.other		__nv_reservedSMEM_offset_0_alias,@"STO_CUDA_RESERVED_SHARED STV_DEFAULT"
__nv_reservedSMEM_offset_0_alias:
	.zero		0
	.zero		64


//--------------------- .nv.constant0._Z11d_matrizMulPKfS0_Pfjjj --------------------------
	.section	.nv.constant0._Z11d_matrizMulPKfS0_Pfjjj,"a",@progbits
	.sectionflags	@""
	.align	4
.nv.constant0._Z11d_matrizMulPKfS0_Pfjjj:
	.zero		932


//--------------------- SYMBOLS --------------------------

	.type		.nv.reservedSmem.offset0,@object
	.size		.nv.reservedSmem.offset0,0x4
